//
// Generated by NVIDIA NVVM Compiler
//
// Compiler Build ID: CL-36424714
// Cuda compilation tools, release 13.0, V13.0.88
// Based on NVVM 20.0.0
//

.version 9.0
.target sm_100
.address_size 64

	// .globl	_Z17somaCudaOtimizadoPiS_
// _ZZ17somaCudaOtimizadoPiS_E4soma has been demoted

.visible .entry _Z17somaCudaOtimizadoPiS_(
	.param .u64 .ptr .align 1 _Z17somaCudaOtimizadoPiS__param_0,
	.param .u64 .ptr .align 1 _Z17somaCudaOtimizadoPiS__param_1
)
{
	.reg .pred 	%p<5>;
	.reg .b32 	%r<21>;
	.reg .b64 	%rd<9>;
	// demoted variable
	.shared .align 4 .b8 _ZZ17somaCudaOtimizadoPiS_E4soma[4936];
	ld.param.u64 	%rd2, [_Z17somaCudaOtimizadoPiS__param_0];
	ld.param.u64 	%rd1, [_Z17somaCudaOtimizadoPiS__param_1];
	cvta.to.global.u64 	%rd3, %rd2;
	mov.u32 	%r1, %tid.x;
	mov.u32 	%r2, %ctaid.x;
	mov.u32 	%r3, %ntid.x;
	mad.lo.s32 	%r7, %r2, %r3, %r1;
	mul.wide.s32 	%rd4, %r7, 4;
	add.s64 	%rd5, %rd3, %rd4;
	ld.global.u32 	%r8, [%rd5];
	shl.b32 	%r9, %r1, 2;
	mov.u32 	%r10, _ZZ17somaCudaOtimizadoPiS_E4soma;
	add.s32 	%r4, %r10, %r9;
	st.shared.u32 	[%r4], %r8;
	bar.sync 	0;
	setp.lt.u32 	%p1, %r3, 2;
	@%p1 bra 	$L__BB0_5;
	mov.b32 	%r20, 1;
$L__BB0_2:
	shl.b32 	%r6, %r20, 1;
	add.s32 	%r12, %r6, -1;
	and.b32  	%r13, %r12, %r1;
	setp.ne.s32 	%p2, %r13, 0;
	@%p2 bra 	$L__BB0_4;
	shl.b32 	%r14, %r20, 2;
	add.s32 	%r15, %r4, %r14;
	ld.shared.u32 	%r16, [%r15];
	ld.shared.u32 	%r17, [%r4];
	add.s32 	%r18, %r17, %r16;
	st.shared.u32 	[%r4], %r18;
$L__BB0_4:
	bar.sync 	0;
	setp.lt.u32 	%p3, %r6, %r3;
	mov.u32 	%r20, %r6;
	@%p3 bra 	$L__BB0_2;
$L__BB0_5:
	setp.ne.s32 	%p4, %r1, 0;
	@%p4 bra 	$L__BB0_7;
	ld.shared.u32 	%r19, [_ZZ17somaCudaOtimizadoPiS_E4soma];
	cvta.to.global.u64 	%rd6, %rd1;
	mul.wide.u32 	%rd7, %r2, 4;
	add.s64 	%rd8, %rd6, %rd7;
	st.global.u32 	[%rd8], %r19;
$L__BB0_7:
	ret;

}


// ===== COMPILED SASS (sm_100) =====

	.target	sm_100

	.elftype	@"ET_EXEC"


//--------------------- .note.nv.tkinfo           --------------------------
	.section	.note.nv.tkinfo,"",@"SHT_NOTE"
	.sectionflags	@"SHF_NOTE_NV_TKINFO"
	.tkinfo
        /*0018*/ 	.word	0x00000002
        /*0030*/ 	.string	""
        /*0030*/ 	.string	"ptxas"
        /*0030*/ 	.string	"Cuda compilation tools, release 13.0, V13.0.88"
        /*0030*/ 	.string	"Build cuda_13.0.r13.0/compiler.36424714_0"
        /*0030*/ 	.string	"-arch sm_100 -m 64 "



//--------------------- .note.nv.cuinfo           --------------------------
	.section	.note.nv.cuinfo,"",@"SHT_NOTE"
	.sectionflags	@"SHF_NOTE_NV_CUINFO"
        /*0018*/ 	.short	0x0002
        /*001a*/ 	.short	0x0064
        /*001c*/ 	.short	0x0082
	.zero		2


//--------------------- .nv.info                  --------------------------
	.section	.nv.info,"",@"SHT_CUDA_INFO"
	.align	4


	//----- nvinfo : EIATTR_REGCOUNT
	.align		4
        /*0000*/ 	.byte	0x04, 0x2f
        /*0002*/ 	.short	(.L_1 - .L_0)
	.align		4
.L_0:
        /*0004*/ 	.word	index@(_Z17somaCudaOtimizadoPiS_)
        /*0008*/ 	.word	0x0000000b


	//----- nvinfo : EIATTR_FRAME_SIZE
	.align		4
.L_1:
        /*000c*/ 	.byte	0x04, 0x11
        /*000e*/ 	.short	(.L_3 - .L_2)
	.align		4
.L_2:
        /*0010*/ 	.word	index@(_Z17somaCudaOtimizadoPiS_)
        /*0014*/ 	.word	0x00000000


	//----- nvinfo : EIATTR_MIN_STACK_SIZE
	.align		4
.L_3:
        /*0018*/ 	.byte	0x04, 0x12
        /*001a*/ 	.short	(.L_5 - .L_4)
	.align		4
.L_4:
        /*001c*/ 	.word	index@(_Z17somaCudaOtimizadoPiS_)
        /*0020*/ 	.word	0x00000000
.L_5:


//--------------------- .nv.compat                --------------------------
	.section	.nv.compat,"",@"SHT_CUDA_COMPAT_INFO"
	.align	4
        /*0000*/ 	.byte	0x02, 0x09, 0x00, 0x00, 0x02, 0x02, 0x01, 0x00, 0x02, 0x05, 0x05, 0x00, 0x03, 0x07, 0x01, 0x01
        /*0010*/ 	.byte	0x02, 0x03, 0x00, 0x00, 0x02, 0x06, 0x01, 0x00, 0x04, 0x0b, 0x08, 0x00, 0x09, 0x00, 0x00, 0x00
        /*0020*/ 	.byte	0x00, 0x00, 0x00, 0x00


//--------------------- .nv.info._Z17somaCudaOtimizadoPiS_ --------------------------
	.section	.nv.info._Z17somaCudaOtimizadoPiS_,"",@"SHT_CUDA_INFO"
	.sectionflags	@""
	.align	4


	//----- nvinfo : EIATTR_CUDA_API_VERSION
	.align		4
        /*0000*/ 	.byte	0x04, 0x37
        /*0002*/ 	.short	(.L_7 - .L_6)
.L_6:
        /*0004*/ 	.word	0x00000082


	//----- nvinfo : EIATTR_KPARAM_INFO
	.align		4
.L_7:
        /*0008*/ 	.byte	0x04, 0x17
        /*000a*/ 	.short	(.L_9 - .L_8)
.L_8:
        /*000c*/ 	.word	0x00000000
        /*0010*/ 	.short	0x0001
        /*0012*/ 	.short	0x0008
        /*0014*/ 	.byte	0x00, 0xf5, 0x21, 0x00


	//----- nvinfo : EIATTR_KPARAM_INFO
	.align		4
.L_9:
        /*0018*/ 	.byte	0x04, 0x17
        /*001a*/ 	.short	(.L_11 - .L_10)
.L_10:
        /*001c*/ 	.word	0x00000000
        /*0020*/ 	.short	0x0000
        /*0022*/ 	.short	0x0000
        /*0024*/ 	.byte	0x00, 0xf5, 0x21, 0x00


	//----- nvinfo : EIATTR_SPARSE_MMA_MASK
	.align		4
.L_11:
        /*0028*/ 	.byte	0x03, 0x50
        /*002a*/ 	.short	0x0000


	//----- nvinfo : EIATTR_MAXREG_COUNT
	.align		4
        /*002c*/ 	.byte	0x03, 0x1b
        /*002e*/ 	.short	0x00ff


	//----- nvinfo : EIATTR_NUM_BARRIERS
	.align		4
        /*0030*/ 	.byte	0x02, 0x4c
        /*0032*/ 	.byte	0x01
	.zero		1


	//----- nvinfo : EIATTR_MERCURY_ISA_VERSION
	.align		4
        /*0034*/ 	.byte	0x03, 0x5f
        /*0036*/ 	.short	0x0101


	//----- nvinfo : EIATTR_VRC_CTA_INIT_COUNT
	.align		4
        /*0038*/ 	.byte	0x02, 0x4a
	.zero		1
	.zero		1


	//----- nvinfo : EIATTR_EXIT_INSTR_OFFSETS
	.align		4
        /*003c*/ 	.byte	0x04, 0x1c
        /*003e*/ 	.short	(.L_13 - .L_12)


	//   ....[0]....
.L_12:
        /*0040*/ 	.word	0x000001f0


	//   ....[1]....
        /*0044*/ 	.word	0x00000270


	//----- nvinfo : EIATTR_CBANK_PARAM_SIZE
	.align		4
.L_13:
        /*0048*/ 	.byte	0x03, 0x19
        /*004a*/ 	.short	0x0010


	//----- nvinfo : EIATTR_PARAM_CBANK
	.align		4
        /*004c*/ 	.byte	0x04, 0x0a
        /*004e*/ 	.short	(.L_15 - .L_14)
	.align		4
.L_14:
        /*0050*/ 	.word	index@(.nv.constant0._Z17somaCudaOtimizadoPiS_)
        /*0054*/ 	.short	0x0380
        /*0056*/ 	.short	0x0010


	//----- nvinfo : EIATTR_SW_WAR
	.align		4
.L_15:
        /*0058*/ 	.byte	0x04, 0x36
        /*005a*/ 	.short	(.L_17 - .L_16)
.L_16:
        /*005c*/ 	.word	0x00000008
.L_17:


//--------------------- .nv.callgraph             --------------------------
	.section	.nv.callgraph,"",@"SHT_CUDA_CALLGRAPH"
	.align	4
	.sectionentsize	8
	.align		4
        /*0000*/ 	.word	0x00000000
	.align		4
        /*0004*/ 	.word	0xffffffff
	.align		4
        /*0008*/ 	.word	0x00000000
	.align		4
        /*000c*/ 	.word	0xfffffffe
	.align		4
        /*0010*/ 	.word	0x00000000
	.align		4
        /*0014*/ 	.word	0xfffffffd
	.align		4
        /*0018*/ 	.word	0x00000000
	.align		4
        /*001c*/ 	.word	0xfffffffc


//--------------------- .text._Z17somaCudaOtimizadoPiS_ --------------------------
	.section	.text._Z17somaCudaOtimizadoPiS_,"ax",@progbits
	.align	128
        .global         _Z17somaCudaOtimizadoPiS_
        .type           _Z17somaCudaOtimizadoPiS_,@function
        .size           _Z17somaCudaOtimizadoPiS_,(.L_x_3 - _Z17somaCudaOtimizadoPiS_)
        .other          _Z17somaCudaOtimizadoPiS_,@"STO_CUDA_ENTRY STV_DEFAULT"
_Z17somaCudaOtimizadoPiS_:
.text._Z17somaCudaOtimizadoPiS_:
[----:B------:R-:W-:Y:S01]  /*0000*/  LDC R1, c[0x0][0x37c] ;  /* 0x0000df00ff017b82 */ /* 0x000fe20000000800 */
[----:B------:R-:W0:Y:S07]  /*0010*/  S2R R7, SR_TID.X ;  /* 0x0000000000077919 */ /* 0x000e2e0000002100 */
[----:B------:R-:W1:Y:S01]  /*0020*/  LDC.64 R2, c[0x0][0x380] ;  /* 0x0000e000ff027b82 */ /* 0x000e620000000a00 */
[----:B------:R-:W0:Y:S01]  /*0030*/  LDCU UR8, c[0x0][0x360] ;  /* 0x00006c00ff0877ac */ /* 0x000e220008000800 */
[----:B------:R-:W0:Y:S01]  /*0040*/  S2R R6, SR_CTAID.X ;  /* 0x0000000000067919 */ /* 0x000e220000002500 */
[----:B------:R-:W2:Y:S01]  /*0050*/  LDCU.64 UR6, c[0x0][0x358] ;  /* 0x00006b00ff0677ac */ /* 0x000ea20008000a00 */
[----:B0-----:R-:W-:-:S04]  /*0060*/  IMAD R5, R6, UR8, R7 ;  /* 0x0000000806057c24 */ /* 0x001fc8000f8e0207 */
[----:B-1----:R-:W-:-:S06]  /*0070*/  IMAD.WIDE R2, R5, 0x4, R2 ;  /* 0x0000000405027825 */ /* 0x002fcc00078e0202 */
[----:B--2---:R-:W2:Y:S01]  /*0080*/  LDG.E R2, desc[UR6][R2.64] ;  /* 0x0000000602027981 */ /* 0x004ea2000c1e1900 */
[----:B------:R-:W0:Y:S01]  /*0090*/  S2UR UR5, SR_CgaCtaId ;  /* 0x00000000000579c3 */ /* 0x000e220000008800 */
[----:B------:R-:W-:Y:S01]  /*00a0*/  UMOV UR4, 0x400 ;  /* 0x0000040000047882 */ /* 0x000fe20000000000 */
[----:B------:R-:W-:Y:S01]  /*00b0*/  UISETP.GE.U32.AND UP0, UPT, UR8, 0x2, UPT ;  /* 0x000000020800788c */ /* 0x000fe2000bf06070 */
[----:B------:R-:W-:Y:S01]  /*00c0*/  ISETP.NE.AND P0, PT, R7, RZ, PT ;  /* 0x000000ff0700720c */ /* 0x000fe20003f05270 */
[----:B0-----:R-:W-:-:S06]  /*00d0*/  ULEA UR4, UR5, UR4, 0x18 ;  /* 0x0000000405047291 */ /* 0x001fcc000f8ec0ff */
[----:B------:R-:W-:-:S05]  /*00e0*/  LEA R5, R7, UR4, 0x2 ;  /* 0x0000000407057c11 */ /* 0x000fca000f8e10ff */
[----:B--2---:R0:W-:Y:S01]  /*00f0*/  STS [R5], R2 ;  /* 0x0000000205007388 */ /* 0x0041e20000000800 */
[----:B------:R-:W-:Y:S06]  /*0100*/  BAR.SYNC.DEFER_BLOCKING 0x0 ;  /* 0x0000000000007b1d */ /* 0x000fec0000010000 */
[----:B------:R-:W-:Y:S05]  /*0110*/  BRA.U !UP0, `(.L_x_0) ;  /* 0x0000000108347547 */ /* 0x000fea000b800000 */
[----:B------:R-:W-:-:S07]  /*0120*/  IMAD.MOV.U32 R0, RZ, RZ, 0x1 ;  /* 0x00000001ff007424 */ /* 0x000fce00078e00ff */
.L_x_1:
[----:B------:R-:W-:-:S05]  /*0130*/  IMAD.SHL.U32 R8, R0, 0x2, RZ ;  /* 0x0000000200087824 */ /* 0x000fca00078e00ff */
[----:B0-----:R-:W-:-:S04]  /*0140*/  IADD3 R2, PT, PT, R8, -0x1, RZ ;  /* 0xffffffff08027810 */ /* 0x001fc80007ffe0ff */
[----:B------:R-:W-:-:S13]  /*0150*/  LOP3.LUT P1, RZ, R2, R7, RZ, 0xc0, !PT ;  /* 0x0000000702ff7212 */ /* 0x000fda000782c0ff */
[----:B------:R-:W-:Y:S01]  /*0160*/  @!P1 IMAD R2, R0, 0x4, R5 ;  /* 0x0000000400029824 */ /* 0x000fe200078e0205 */
[----:B------:R-:W-:Y:S01]  /*0170*/  @!P1 LDS R3, [R5] ;  /* 0x0000000005039984 */ /* 0x000fe20000000800 */
[----:B------:R-:W-:-:S04]  /*0180*/  MOV R0, R8 ;  /* 0x0000000800007202 */ /* 0x000fc80000000f00 */
[----:B------:R-:W0:Y:S02]  /*0190*/  @!P1 LDS R2, [R2] ;  /* 0x0000000002029984 */ /* 0x000e240000000800 */
[----:B0-----:R-:W-:-:S05]  /*01a0*/  @!P1 IADD3 R4, PT, PT, R2, R3, RZ ;  /* 0x0000000302049210 */ /* 0x001fca0007ffe0ff */
[----:B------:R1:W-:Y:S01]  /*01b0*/  @!P1 STS [R5], R4 ;  /* 0x0000000405009388 */ /* 0x0003e20000000800 */
[----:B------:R-:W-:Y:S01]  /*01c0*/  BAR.SYNC.DEFER_BLOCKING 0x0 ;  /* 0x0000000000007b1d */ /* 0x000fe20000010000 */
[----:B------:R-:W-:-:S13]  /*01d0*/  ISETP.GE.U32.AND P1, PT, R8, UR8, PT ;  /* 0x0000000808007c0c */ /* 0x000fda000bf26070 */
[----:B-1----:R-:W-:Y:S05]  /*01e0*/  @!P1 BRA `(.L_x_1) ;  /* 0xfffffffc00d09947 */ /* 0x002fea000383ffff */
.L_x_0:
[----:B------:R-:W-:Y:S05]  /*01f0*/  @P0 EXIT ;  /* 0x000000000000094d */ /* 0x000fea0003800000 */
[----:B------:R-:W1:Y:S01]  /*0200*/  S2UR UR5, SR_CgaCtaId ;  /* 0x00000000000579c3 */ /* 0x000e620000008800 */
[----:B------:R-:W-:-:S07]  /*0210*/  UMOV UR4, 0x400 ;  /* 0x0000040000047882 */ /* 0x000fce0000000000 */
[----:B0-----:R-:W0:Y:S01]  /*0220*/  LDC.64 R2, c[0x0][0x388] ;  /* 0x0000e200ff027b82 */ /* 0x001e220000000a00 */
[----:B-1----:R-:W-:Y:S01]  /*0230*/  ULEA UR4, UR5, UR4, 0x18 ;  /* 0x0000000405047291 */ /* 0x002fe2000f8ec0ff */
[----:B0-----:R-:W-:-:S08]  /*0240*/  IMAD.WIDE.U32 R2, R6, 0x4, R2 ;  /* 0x0000000406027825 */ /* 0x001fd000078e0002 */
[----:B------:R-:W0:Y:S04]  /*0250*/  LDS R5, [UR4] ;  /* 0x00000004ff057984 */ /* 0x000e280008000800 */
[----:B0-----:R-:W-:Y:S01]  /*0260*/  STG.E desc[UR6][R2.64], R5 ;  /* 0x0000000502007986 */ /* 0x001fe2000c101906 */
[----:B------:R-:W-:Y:S05]  /*0270*/  EXIT ;  /* 0x000000000000794d */ /* 0x000fea0003800000 */
.L_x_2:
[----:B------:R-:W-:-:S00]  /*0280*/  BRA `(.L_x_2) ;  /* 0xfffffffc00fc7947 */ /* 0x000fc0000383ffff */
[----:B------:R-:W-:-:S00]  /*0290*/  NOP ;  /* 0x0000000000007918 */ /* 0x000fc00000000000 */
        /* <DEDUP_REMOVED lines=14> */
.L_x_3:


//--------------------- .nv.shared._Z17somaCudaOtimizadoPiS_ --------------------------
	.section	.nv.shared._Z17somaCudaOtimizadoPiS_,"aw",@nobits
	.sectionflags	@""
	.align	4
.nv.shared._Z17somaCudaOtimizadoPiS_:
	.zero		5960


//--------------------- .nv.shared.reserved.0     --------------------------
	.section	.nv.shared.reserved.0,"aw",@nobits
	.weak		__nv_reservedSMEM_offset_0_alias
	.size		__nv_reservedSMEM_offset_0_alias, 0, 64
	.other		__nv_reservedSMEM_offset_0_alias,@"STO_CUDA_RESERVED_SHARED STV_DEFAULT"
__nv_reservedSMEM_offset_0_alias:
	.zero		0
	.zero		64


//--------------------- .nv.constant0._Z17somaCudaOtimizadoPiS_ --------------------------
	.section	.nv.constant0._Z17somaCudaOtimizadoPiS_,"a",@progbits
	.sectionflags	@""
	.align	4
.nv.constant0._Z17somaCudaOtimizadoPiS_:
	.zero		912


//--------------------- SYMBOLS --------------------------

	.type		.nv.reservedSmem.offset0,@object
	.size		.nv.reservedSmem.offset0,0x4
	.type		.nv.reservedSmem.cap,@object
	.size		.nv.reservedSmem.cap,0x4
